	.headerflags	@"EF_CUDA_TEXMODE_UNIFIED EF_CUDA_64BIT_ADDRESS EF_CUDA_ACCELERATORS EF_CUDA_SM90 EF_CUDA_VIRTUAL_SM(EF_CUDA_SM90)"
	.elftype	@"ET_EXEC"


//--------------------- .nv.info                  --------------------------
	.section	.nv.info,"",@"SHT_CUDA_INFO"
	.align	4


	//----- nvinfo : EIATTR_REGCOUNT
	.align		4
        /*0000*/ 	.byte	0x04, 0x2f
        /*0002*/ 	.short	(.L_1 - .L_0)
	.align		4
.L_0:
        /*0004*/ 	.word	index@(triton_poi_fused_convolution_6)
        /*0008*/ 	.word	0x00000020


	//----- nvinfo : EIATTR_MIN_STACK_SIZE
	.align		4
.L_1:
        /*000c*/ 	.byte	0x04, 0x12
        /*000e*/ 	.short	(.L_3 - .L_2)
	.align		4
.L_2:
        /*0010*/ 	.word	index@(triton_poi_fused_convolution_6)
        /*0014*/ 	.word	0x00000000


	//----- nvinfo : EIATTR_FRAME_SIZE
	.align		4
.L_3:
        /*0018*/ 	.byte	0x04, 0x11
        /*001a*/ 	.short	(.L_5 - .L_4)
	.align		4
.L_4:
        /*001c*/ 	.word	index@(triton_poi_fused_convolution_6)
        /*0020*/ 	.word	0x00000000


	//----- nvinfo : EIATTR_MIN_STACK_SIZE
	.align		4
.L_5:
        /*0024*/ 	.byte	0x04, 0x12
        /*0026*/ 	.short	(.L_7 - .L_6)
	.align		4
.L_6:
        /*0028*/ 	.word	index@(triton_poi_fused_convolution_6)
        /*002c*/ 	.word	0x00000000
.L_7:


//--------------------- .nv.info.triton_poi_fused_convolution_6 --------------------------
	.section	.nv.info.triton_poi_fused_convolution_6,"",@"SHT_CUDA_INFO"
	.sectionflags	@""
	.align	4


	//----- nvinfo : EIATTR_CUDA_API_VERSION
	.align		4
        /*0000*/ 	.byte	0x04, 0x37
        /*0002*/ 	.short	(.L_9 - .L_8)
.L_8:
        /*0004*/ 	.word	0x0000007c


	//----- nvinfo : EIATTR_KPARAM_INFO
	.align		4
.L_9:
        /*0008*/ 	.byte	0x04, 0x17
        /*000a*/ 	.short	(.L_11 - .L_10)
.L_10:
        /*000c*/ 	.word	0x00000000
        /*0010*/ 	.short	0x0004
        /*0012*/ 	.short	0x001c
        /*0014*/ 	.byte	0x00, 0xf0, 0x11, 0x00


	//----- nvinfo : EIATTR_KPARAM_INFO
	.align		4
.L_11:
        /*0018*/ 	.byte	0x04, 0x17
        /*001a*/ 	.short	(.L_13 - .L_12)
.L_12:
        /*001c*/ 	.word	0x00000000
        /*0020*/ 	.short	0x0003
        /*0022*/ 	.short	0x0018
        /*0024*/ 	.byte	0x00, 0xf0, 0x11, 0x00


	//----- nvinfo : EIATTR_KPARAM_INFO
	.align		4
.L_13:
        /*0028*/ 	.byte	0x04, 0x17
        /*002a*/ 	.short	(.L_15 - .L_14)
.L_14:
        /*002c*/ 	.word	0x00000000
        /*0030*/ 	.short	0x0002
        /*0032*/ 	.short	0x0010
        /*0034*/ 	.byte	0x00, 0xf4, 0x21, 0x00


	//----- nvinfo : EIATTR_KPARAM_INFO
	.align		4
.L_15:
        /*0038*/ 	.byte	0x04, 0x17
        /*003a*/ 	.short	(.L_17 - .L_16)
.L_16:
        /*003c*/ 	.word	0x00000000
        /*0040*/ 	.short	0x0001
        /*0042*/ 	.short	0x0008
        /*0044*/ 	.byte	0x00, 0xf4, 0x21, 0x00


	//----- nvinfo : EIATTR_KPARAM_INFO
	.align		4
.L_17:
        /*0048*/ 	.byte	0x04, 0x17
        /*004a*/ 	.short	(.L_19 - .L_18)
.L_18:
        /*004c*/ 	.word	0x00000000
        /*0050*/ 	.short	0x0000
        /*0052*/ 	.short	0x0000
        /*0054*/ 	.byte	0x00, 0xf4, 0x21, 0x00


	//----- nvinfo : EIATTR_SPARSE_MMA_MASK
	.align		4
.L_19:
        /*0058*/ 	.byte	0x03, 0x50
        /*005a*/ 	.short	0x0000


	//----- nvinfo : EIATTR_MAXREG_COUNT
	.align		4
        /*005c*/ 	.byte	0x03, 0x1b
        /*005e*/ 	.short	0x00ff


	//----- nvinfo : EIATTR_EXIT_INSTR_OFFSETS
	.align		4
        /*0060*/ 	.byte	0x04, 0x1c
        /*0062*/ 	.short	(.L_21 - .L_20)


	//   ....[0]....
.L_20:
        /*0064*/ 	.word	0x000004a0


	//   ....[1]....
        /*0068*/ 	.word	0x000004c0


	//----- nvinfo : EIATTR_REQNTID
	.align		4
.L_21:
        /*006c*/ 	.byte	0x04, 0x10
        /*006e*/ 	.short	(.L_23 - .L_22)
.L_22:
        /*0070*/ 	.word	0x00000080
        /*0074*/ 	.word	0x00000001
        /*0078*/ 	.word	0x00000001


	//----- nvinfo : EIATTR_CBANK_PARAM_SIZE
	.align		4
.L_23:
        /*007c*/ 	.byte	0x03, 0x19
        /*007e*/ 	.short	0x0020


	//----- nvinfo : EIATTR_PARAM_CBANK
	.align		4
        /*0080*/ 	.byte	0x04, 0x0a
        /*0082*/ 	.short	(.L_25 - .L_24)
	.align		4
.L_24:
        /*0084*/ 	.word	index@(.nv.constant0.triton_poi_fused_convolution_6)
        /*0088*/ 	.short	0x0210
        /*008a*/ 	.short	0x0020


	//----- nvinfo : EIATTR_SW_WAR
	.align		4
.L_25:
        /*008c*/ 	.byte	0x04, 0x36
        /*008e*/ 	.short	(.L_27 - .L_26)
.L_26:
        /*0090*/ 	.word	0x00000008
.L_27:


//--------------------- .nv.callgraph             --------------------------
	.section	.nv.callgraph,"",@"SHT_CUDA_CALLGRAPH"
	.align	4
	.sectionentsize	8
	.align		4
        /*0000*/ 	.word	0x00000000
	.align		4
        /*0004*/ 	.word	0xffffffff
	.align		4
        /*0008*/ 	.word	0x00000000
	.align		4
        /*000c*/ 	.word	0xfffffffe
	.align		4
        /*0010*/ 	.word	0x00000000
	.align		4
        /*0014*/ 	.word	0xfffffffd
	.align		4
        /*0018*/ 	.word	0x00000000
	.align		4
        /*001c*/ 	.word	0xfffffffc


//--------------------- .text.triton_poi_fused_convolution_6 --------------------------
	.section	.text.triton_poi_fused_convolution_6,"ax",@progbits
	.sectionflags	@"SHF_BARRIERS=1"
	.align	128
        .global         triton_poi_fused_convolution_6
        .type           triton_poi_fused_convolution_6,@function
        .size           triton_poi_fused_convolution_6,(.L_x_1 - triton_poi_fused_convolution_6)
        .other          triton_poi_fused_convolution_6,@"STO_CUDA_ENTRY STV_DEFAULT"
triton_poi_fused_convolution_6:
.text.triton_poi_fused_convolution_6:
[----:B------:R-:W0:Y:S02]  /*0000*/  LDC R1, c[0x0][0x28] ;  /* 0x00000a00ff017b82 */ /* 0x000e240000000800 */
[----:B------:R-:W1:Y:S01]  /*0010*/  S2R R22, SR_TID.X ;  /* 0x0000000000167919 */ /* 0x000e620000002100 */
[----:B------:R-:W2:Y:S01]  /*0020*/  S2UR UR4, SR_CTAID.X ;  /* 0x00000000000479c3 */ /* 0x000ea20000002500 */
[----:B------:R-:W-:Y:S02]  /*0030*/  CS2R R8, SRZ ;  /* 0x0000000000087805 */ /* 0x000fe4000001ff00 */
[----:B------:R-:W-:Y:S01]  /*0040*/  CS2R R10, SRZ ;  /* 0x00000000000a7805 */ /* 0x000fe2000001ff00 */
[----:B------:R-:W3:Y:S01]  /*0050*/  S2R R0, SR_CTAID.Y ;  /* 0x0000000000007919 */ /* 0x000ee20000002600 */
[----:B------:R-:W-:-:S03]  /*0060*/  ULDC.64 UR8, c[0x0][0x208] ;  /* 0x0000820000087ab9 */ /* 0x000fc60000000a00 */
[----:B------:R-:W4:Y:S01]  /*0070*/  S2UR UR6, SR_CgaCtaId ;  /* 0x00000000000679c3 */ /* 0x000f220000008800 */
[----:B------:R-:W-:-:S07]  /*0080*/  UMOV UR5, 0x400 ;  /* 0x0000040000057882 */ /* 0x000fce0000000000 */
[----:B------:R-:W5:Y:S01]  /*0090*/  LDC.64 R20, c[0x0][0x218] ;  /* 0x00008600ff147b82 */ /* 0x000f620000000a00 */
[----:B--2---:R-:W-:Y:S01]  /*00a0*/  USHF.L.U32 UR4, UR4, 0x2, URZ ;  /* 0x0000000204047899 */ /* 0x004fe2000800063f */
[----:B-1----:R-:W-:Y:S01]  /*00b0*/  IMAD.SHL.U32 R12, R22, 0x4, RZ ;  /* 0x00000004160c7824 */ /* 0x002fe200078e00ff */
[----:B------:R-:W-:-:S04]  /*00c0*/  SHF.R.U32.HI R13, RZ, 0x6, R22 ;  /* 0x00000006ff0d7819 */ /* 0x000fc80000011616 */
[----:B------:R-:W-:Y:S02]  /*00d0*/  LOP3.LUT R3, R12, 0xfc, RZ, 0xc0, !PT ;  /* 0x000000fc0c037812 */ /* 0x000fe400078ec0ff */
[----:B------:R-:W-:Y:S02]  /*00e0*/  SGXT.U32 R13, R13, 0x1 ;  /* 0x000000010d0d781a */ /* 0x000fe40000000000 */
[----:B---3--:R-:W-:Y:S02]  /*00f0*/  PRMT R4, R3, 0x6540, R0 ;  /* 0x0000654003047816 */ /* 0x008fe40000000000 */
[----:B------:R-:W1:Y:S01]  /*0100*/  LDC.64 R2, c[0x0][0x210] ;  /* 0x00008400ff027b82 */ /* 0x000e620000000a00 */
[----:B------:R-:W-:Y:S02]  /*0110*/  LOP3.LUT R23, R13, UR4, RZ, 0xfc, !PT ;  /* 0x000000040d177c12 */ /* 0x000fe4000f8efcff */
[----:B------:R-:W-:Y:S02]  /*0120*/  SHF.R.S32.HI R5, RZ, 0x1f, R4 ;  /* 0x0000001fff057819 */ /* 0x000fe40000011404 */
[----:B------:R-:W-:-:S02]  /*0130*/  ISETP.GE.AND P0, PT, R4, 0x100, PT ;  /* 0x000001000400780c */ /* 0x000fc40003f06270 */
[----:B------:R-:W-:-:S05]  /*0140*/  LEA.HI R5, R5, R4, RZ, 0x6 ;  /* 0x0000000405057211 */ /* 0x000fca00078f30ff */
[C---:B------:R-:W-:Y:S01]  /*0150*/  IMAD.SHL.U32 R6, R5.reuse, 0x1000, RZ ;  /* 0x0000100005067824 */ /* 0x040fe200078e00ff */
[----:B------:R-:W-:-:S04]  /*0160*/  LOP3.LUT R5, R5, 0xffffffc0, RZ, 0xc0, !PT ;  /* 0xffffffc005057812 */ /* 0x000fc800078ec0ff */
[----:B------:R-:W-:-:S04]  /*0170*/  LOP3.LUT R6, R6, 0xfffc0000, RZ, 0xc0, !PT ;  /* 0xfffc000006067812 */ /* 0x000fc800078ec0ff */
[----:B------:R-:W-:Y:S02]  /*0180*/  IADD3 R6, R6, R4, -R5 ;  /* 0x0000000406067210 */ /* 0x000fe40007ffe805 */
[----:B------:R-:W-:-:S03]  /*0190*/  CS2R R4, SRZ ;  /* 0x0000000000047805 */ /* 0x000fc6000001ff00 */
[----:B------:R-:W-:Y:S01]  /*01a0*/  IMAD R23, R23, 0x40, R6 ;  /* 0x0000004017177824 */ /* 0x000fe200078e0206 */
[----:B------:R-:W-:-:S03]  /*01b0*/  CS2R R6, SRZ ;  /* 0x0000000000067805 */ /* 0x000fc6000001ff00 */
[C---:B------:R-:W-:Y:S02]  /*01c0*/  VIADD R25, R23.reuse, 0x80 ;  /* 0x0000008017197836 */ /* 0x040fe40000000000 */
[----:B-1----:R-:W-:-:S04]  /*01d0*/  IMAD.WIDE R14, R23, 0x4, R2 ;  /* 0x00000004170e7825 */ /* 0x002fc800078e0202 */
[----:B------:R-:W-:Y:S01]  /*01e0*/  IMAD.WIDE R2, R25, 0x4, R2 ;  /* 0x0000000419027825 */ /* 0x000fe200078e0202 */
[----:B------:R-:W2:Y:S04]  /*01f0*/  @!P0 LDG.E.EL.128 R8, desc[UR8][R14.64] ;  /* 0x000000080e088981 */ /* 0x000ea8000c2e1d00 */
[----:B------:R1:W3:Y:S01]  /*0200*/  @!P0 LDG.E.EL.128 R4, desc[UR8][R2.64] ;  /* 0x0000000802048981 */ /* 0x0002e2000c2e1d00 */
[----:B------:R-:W-:Y:S01]  /*0210*/  IMAD.SHL.U32 R16, R22, 0x10, RZ ;  /* 0x0000001016107824 */ /* 0x000fe200078e00ff */
[----:B----4-:R-:W-:Y:S01]  /*0220*/  UPRMT UR5, UR6, 0x654, UR5 ;  /* 0x0000065406057896 */ /* 0x010fe20008000005 */
[----:B------:R-:W-:Y:S02]  /*0230*/  LOP3.LUT R12, R12, 0x1fc, RZ, 0xc0, !PT ;  /* 0x000001fc0c0c7812 */ /* 0x000fe400078ec0ff */
[----:B------:R-:W-:-:S02]  /*0240*/  LOP3.LUT R27, R22, 0x7f, RZ, 0xc0, !PT ;  /* 0x0000007f161b7812 */ /* 0x000fc400078ec0ff */
[----:B------:R-:W-:Y:S02]  /*0250*/  LOP3.LUT R16, R16, 0x3f0, RZ, 0xc0, !PT ;  /* 0x000003f010107812 */ /* 0x000fe400078ec0ff */
[----:B------:R-:W-:Y:S01]  /*0260*/  PRMT R27, R27, 0x6540, R0 ;  /* 0x000065401b1b7816 */ /* 0x000fe20000000000 */
[----:B-1----:R-:W1:Y:S01]  /*0270*/  LDC.64 R2, c[0x0][0x220] ;  /* 0x00008800ff027b82 */ /* 0x002e620000000a00 */
[C---:B------:R-:W-:Y:S01]  /*0280*/  LOP3.LUT R13, R16.reuse, R13, RZ, 0xfc, !PT ;  /* 0x0000000d100d7212 */ /* 0x040fe200078efcff */
[----:B------:R-:W-:Y:S01]  /*0290*/  VIADD R16, R16, UR5 ;  /* 0x0000000510107c36 */ /* 0x000fe20008000000 */
[C---:B------:R-:W-:Y:S02]  /*02a0*/  LOP3.LUT R0, R27.reuse, 0x80, RZ, 0xfc, !PT ;  /* 0x000000801b007812 */ /* 0x040fe400078efcff */
[----:B------:R-:W-:Y:S01]  /*02b0*/  ISETP.GE.AND P1, PT, R27, 0x100, PT ;  /* 0x000001001b00780c */ /* 0x000fe20003f26270 */
[----:B------:R-:W-:Y:S01]  /*02c0*/  IMAD R24, R13, 0x4, R16 ;  /* 0x000000040d187824 */ /* 0x000fe200078e0210 */
[----:B------:R-:W-:Y:S01]  /*02d0*/  ISETP.GE.AND P2, PT, R0, 0x100, PT ;  /* 0x000001000000780c */ /* 0x000fe20003f46270 */
[----:B------:R-:W-:Y:S01]  /*02e0*/  VIADD R13, R12, UR5 ;  /* 0x000000050c0d7c36 */ /* 0x000fe20008000000 */
[----:B------:R-:W-:-:S02]  /*02f0*/  LEA R27, R27, UR4, 0xc ;  /* 0x000000041b1b7c11 */ /* 0x000fc4000f8e60ff */
[----:B------:R-:W-:Y:S01]  /*0300*/  LEA R29, R0, UR4, 0xc ;  /* 0x00000004001d7c11 */ /* 0x000fe2000f8e60ff */
[----:B------:R-:W-:Y:S02]  /*0310*/  IMAD R28, R12, 0x4, R13 ;  /* 0x000000040c1c7824 */ /* 0x000fe400078e020d */
[----:B-----5:R-:W-:-:S04]  /*0320*/  IMAD.WIDE R26, R27, 0x4, R20 ;  /* 0x000000041b1a7825 */ /* 0x020fc800078e0214 */
[----:B------:R-:W-:-:S04]  /*0330*/  IMAD.WIDE R20, R29, 0x4, R20 ;  /* 0x000000041d147825 */ /* 0x000fc800078e0214 */
[----:B-1----:R-:W-:-:S04]  /*0340*/  IMAD.WIDE R22, R23, 0x4, R2 ;  /* 0x0000000417167825 */ /* 0x002fc800078e0202 */
[----:B------:R-:W-:Y:S01]  /*0350*/  IMAD.WIDE R2, R25, 0x4, R2 ;  /* 0x0000000419027825 */ /* 0x000fe200078e0202 */
[----:B--2---:R-:W-:Y:S04]  /*0360*/  STS [R24], R8 ;  /* 0x0000000818007388 */ /* 0x004fe80000000800 */
[----:B------:R-:W-:Y:S04]  /*0370*/  STS [R24+0x14], R9 ;  /* 0x0000140918007388 */ /* 0x000fe80000000800 */
[----:B------:R-:W-:Y:S04]  /*0380*/  STS [R24+0x28], R10 ;  /* 0x0000280a18007388 */ /* 0x000fe80000000800 */
[----:B------:R-:W-:Y:S04]  /*0390*/  STS [R24+0x3c], R11 ;  /* 0x00003c0b18007388 */ /* 0x000fe80000000800 */
[----:B---3--:R-:W-:Y:S04]  /*03a0*/  STS [R24+0x8], R4 ;  /* 0x0000080418007388 */ /* 0x008fe80000000800 */
[----:B------:R-:W-:Y:S04]  /*03b0*/  STS [R24+0x1c], R5 ;  /* 0x00001c0518007388 */ /* 0x000fe80000000800 */
[----:B------:R-:W-:Y:S04]  /*03c0*/  STS [R24+0x30], R6 ;  /* 0x0000300618007388 */ /* 0x000fe80000000800 */
[----:B------:R-:W-:Y:S01]  /*03d0*/  STS [R24+0x44], R7 ;  /* 0x0000440718007388 */ /* 0x000fe20000000800 */
[----:B------:R-:W-:Y:S06]  /*03e0*/  BAR.SYNC.DEFER_BLOCKING 0x0 ;  /* 0x0000000000007b1d */ /* 0x000fec0000010000 */
[----:B------:R-:W-:Y:S04]  /*03f0*/  LDS R12, [R28] ;  /* 0x000000001c0c7984 */ /* 0x000fe80000000800 */
[----:B------:R-:W-:Y:S04]  /*0400*/  LDS R13, [R28+0x4] ;  /* 0x000004001c0d7984 */ /* 0x000fe80000000800 */
[----:B------:R-:W-:Y:S04]  /*0410*/  LDS R14, [R28+0x8] ;  /* 0x000008001c0e7984 */ /* 0x000fe80000000800 */
[----:B------:R-:W1:Y:S04]  /*0420*/  LDS R15, [R28+0xc] ;  /* 0x00000c001c0f7984 */ /* 0x000e680000000800 */
[----:B------:R-:W-:Y:S04]  /*0430*/  LDS R16, [R28+0xa00] ;  /* 0x000a00001c107984 */ /* 0x000fe80000000800 */
[----:B------:R-:W-:Y:S04]  /*0440*/  LDS R17, [R28+0xa04] ;  /* 0x000a04001c117984 */ /* 0x000fe80000000800 */
[----:B------:R-:W-:Y:S04]  /*0450*/  LDS R18, [R28+0xa08] ;  /* 0x000a08001c127984 */ /* 0x000fe80000000800 */
[----:B------:R-:W2:Y:S04]  /*0460*/  LDS R19, [R28+0xa0c] ;  /* 0x000a0c001c137984 */ /* 0x000ea80000000800 */
[----:B-1----:R1:W-:Y:S04]  /*0470*/  @!P1 STG.E.128 desc[UR8][R26.64], R12 ;  /* 0x0000000c1a009986 */ /* 0x0023e8000c101d08 */
[----:B--2---:R1:W-:Y:S04]  /*0480*/  @!P2 STG.E.128 desc[UR8][R20.64], R16 ;  /* 0x000000101400a986 */ /* 0x0043e8000c101d08 */
[----:B------:R1:W-:Y:S01]  /*0490*/  @!P0 STG.E.128 desc[UR8][R22.64], R8 ;  /* 0x0000000816008986 */ /* 0x0003e2000c101d08 */
[----:B------:R-:W-:Y:S05]  /*04a0*/  @P0 EXIT ;  /* 0x000000000000094d */ /* 0x000fea0003800000 */
[----:B------:R-:W-:Y:S01]  /*04b0*/  STG.E.128 desc[UR8][R2.64], R4 ;  /* 0x0000000402007986 */ /* 0x000fe2000c101d08 */
[----:B------:R-:W-:Y:S05]  /*04c0*/  EXIT ;  /* 0x000000000000794d */ /* 0x000fea0003800000 */
.L_x_0:
[----:B------:R-:W-:-:S00]  /*04d0*/  BRA `(.L_x_0) ;  /* 0xfffffffc00fc7947 */ /* 0x000fc0000383ffff */
[----:B------:R-:W-:-:S00]  /*04e0*/  NOP ;  /* 0x0000000000007918 */ /* 0x000fc00000000000 */
        /* <DEDUP_REMOVED lines=9> */
.L_x_1:


//--------------------- .nv.shared.triton_poi_fused_convolution_6 --------------------------
	.section	.nv.shared.triton_poi_fused_convolution_6,"aw",@nobits
	.sectionflags	@""
	.align	16
	.zero		1024


//--------------------- .nv.constant0.triton_poi_fused_convolution_6 --------------------------
	.section	.nv.constant0.triton_poi_fused_convolution_6,"a",@progbits
	.sectionflags	@""
	.align	4
.nv.constant0.triton_poi_fused_convolution_6:
	.zero		560
